//
// Generated by NVIDIA NVVM Compiler
//
// Compiler Build ID: CL-36424714
// Cuda compilation tools, release 13.0, V13.0.88
// Based on NVVM 20.0.0
//

.version 9.0
.target sm_100
.address_size 64

	// .globl	_Z5indexPKfPKlPfll
.extern .func  (.param .b32 func_retval0) vprintf
(
	.param .b64 vprintf_param_0,
	.param .b64 vprintf_param_1
)
;
.global .align 1 .b8 $str[18] = {10, 105, 100, 120, 32, 111, 117, 116, 32, 111, 102, 32, 114, 97, 110, 103, 101};

.visible .entry _Z5indexPKfPKlPfll(
	.param .u64 .ptr .align 1 _Z5indexPKfPKlPfll_param_0,
	.param .u64 .ptr .align 1 _Z5indexPKfPKlPfll_param_1,
	.param .u64 .ptr .align 1 _Z5indexPKfPKlPfll_param_2,
	.param .u64 _Z5indexPKfPKlPfll_param_3,
	.param .u64 _Z5indexPKfPKlPfll_param_4
)
{
	.reg .pred 	%p<5>;
	.reg .b32 	%r<6>;
	.reg .b32 	%f<2>;
	.reg .b64 	%rd<21>;

	ld.param.u64 	%rd3, [_Z5indexPKfPKlPfll_param_0];
	ld.param.u64 	%rd4, [_Z5indexPKfPKlPfll_param_1];
	ld.param.u64 	%rd5, [_Z5indexPKfPKlPfll_param_2];
	ld.param.u64 	%rd6, [_Z5indexPKfPKlPfll_param_3];
	ld.param.u64 	%rd7, [_Z5indexPKfPKlPfll_param_4];
	mov.u32 	%r1, %ctaid.x;
	mov.u32 	%r2, %ntid.x;
	mul.wide.u32 	%rd8, %r1, %r2;
	mov.u32 	%r3, %tid.x;
	cvt.u64.u32 	%rd9, %r3;
	add.s64 	%rd1, %rd8, %rd9;
	setp.ge.s64 	%p1, %rd1, %rd7;
	@%p1 bra 	$L__BB0_4;
	cvta.to.global.u64 	%rd10, %rd4;
	shl.b64 	%rd11, %rd1, 3;
	add.s64 	%rd12, %rd10, %rd11;
	ld.global.u64 	%rd2, [%rd12];
	setp.gt.s64 	%p2, %rd2, -1;
	setp.lt.s64 	%p3, %rd2, %rd6;
	and.pred  	%p4, %p2, %p3;
	@%p4 bra 	$L__BB0_3;
	mov.u64 	%rd19, $str;
	cvta.global.u64 	%rd20, %rd19;
	{ // callseq 0, 0
	.param .b64 param0;
	st.param.b64 	[param0], %rd20;
	.param .b64 param1;
	st.param.b64 	[param1], 0;
	.param .b32 retval0;
	call.uni (retval0), 
	vprintf, 
	(
	param0, 
	param1
	);
	ld.param.b32 	%r4, [retval0];
	} // callseq 0
	bra.uni 	$L__BB0_4;
$L__BB0_3:
	cvta.to.global.u64 	%rd13, %rd3;
	shl.b64 	%rd14, %rd2, 2;
	add.s64 	%rd15, %rd13, %rd14;
	ld.global.f32 	%f1, [%rd15];
	cvta.to.global.u64 	%rd16, %rd5;
	shl.b64 	%rd17, %rd1, 2;
	add.s64 	%rd18, %rd16, %rd17;
	st.global.f32 	[%rd18], %f1;
$L__BB0_4:
	ret;

}


// ===== COMPILED SASS (sm_100) =====

	.target	sm_100

	.elftype	@"ET_EXEC"


//--------------------- .note.nv.tkinfo           --------------------------
	.section	.note.nv.tkinfo,"",@"SHT_NOTE"
	.sectionflags	@"SHF_NOTE_NV_TKINFO"
	.tkinfo
        /*0018*/ 	.word	0x00000002
        /*0030*/ 	.string	""
        /*0030*/ 	.string	"ptxas"
        /*0030*/ 	.string	"Cuda compilation tools, release 13.0, V13.0.88"
        /*0030*/ 	.string	"Build cuda_13.0.r13.0/compiler.36424714_0"
        /*0030*/ 	.string	"-arch sm_100 -m 64 "



//--------------------- .note.nv.cuinfo           --------------------------
	.section	.note.nv.cuinfo,"",@"SHT_NOTE"
	.sectionflags	@"SHF_NOTE_NV_CUINFO"
        /*0018*/ 	.short	0x0002
        /*001a*/ 	.short	0x0064
        /*001c*/ 	.short	0x0082
	.zero		2


//--------------------- .nv.info                  --------------------------
	.section	.nv.info,"",@"SHT_CUDA_INFO"
	.align	4


	//----- nvinfo : EIATTR_REGCOUNT
	.align		4
        /*0000*/ 	.byte	0x04, 0x2f
        /*0002*/ 	.short	(.L_2 - .L_1)
	.align		4
.L_1:
        /*0004*/ 	.word	index@(_Z5indexPKfPKlPfll)
        /*0008*/ 	.word	0x00000018


	//----- nvinfo : EIATTR_FRAME_SIZE
	.align		4
.L_2:
        /*000c*/ 	.byte	0x04, 0x11
        /*000e*/ 	.short	(.L_4 - .L_3)
	.align		4
.L_3:
        /*0010*/ 	.word	index@(_Z5indexPKfPKlPfll)
        /*0014*/ 	.word	0x00000000


	//----- nvinfo : EIATTR_MIN_STACK_SIZE
	.align		4
.L_4:
        /*0018*/ 	.byte	0x04, 0x12
        /*001a*/ 	.short	(.L_6 - .L_5)
	.align		4
.L_5:
        /*001c*/ 	.word	index@(_Z5indexPKfPKlPfll)
        /*0020*/ 	.word	0x00000000
.L_6:


//--------------------- .nv.compat                --------------------------
	.section	.nv.compat,"",@"SHT_CUDA_COMPAT_INFO"
	.align	4
        /*0000*/ 	.byte	0x02, 0x09, 0x00, 0x00, 0x02, 0x02, 0x01, 0x00, 0x02, 0x05, 0x05, 0x00, 0x03, 0x07, 0x01, 0x01
        /*0010*/ 	.byte	0x02, 0x03, 0x00, 0x00, 0x02, 0x06, 0x01, 0x00, 0x04, 0x0b, 0x08, 0x00, 0x09, 0x00, 0x00, 0x00
        /*0020*/ 	.byte	0x00, 0x00, 0x00, 0x00


//--------------------- .nv.info._Z5indexPKfPKlPfll --------------------------
	.section	.nv.info._Z5indexPKfPKlPfll,"",@"SHT_CUDA_INFO"
	.sectionflags	@""
	.align	4


	//----- nvinfo : EIATTR_CUDA_API_VERSION
	.align		4
        /*0000*/ 	.byte	0x04, 0x37
        /*0002*/ 	.short	(.L_8 - .L_7)
.L_7:
        /*0004*/ 	.word	0x00000082


	//----- nvinfo : EIATTR_KPARAM_INFO
	.align		4
.L_8:
        /*0008*/ 	.byte	0x04, 0x17
        /*000a*/ 	.short	(.L_10 - .L_9)
.L_9:
        /*000c*/ 	.word	0x00000000
        /*0010*/ 	.short	0x0004
        /*0012*/ 	.short	0x0020
        /*0014*/ 	.byte	0x00, 0xf0, 0x21, 0x00


	//----- nvinfo : EIATTR_KPARAM_INFO
	.align		4
.L_10:
        /*0018*/ 	.byte	0x04, 0x17
        /*001a*/ 	.short	(.L_12 - .L_11)
.L_11:
        /*001c*/ 	.word	0x00000000
        /*0020*/ 	.short	0x0003
        /*0022*/ 	.short	0x0018
        /*0024*/ 	.byte	0x00, 0xf0, 0x21, 0x00


	//----- nvinfo : EIATTR_KPARAM_INFO
	.align		4
.L_12:
        /*0028*/ 	.byte	0x04, 0x17
        /*002a*/ 	.short	(.L_14 - .L_13)
.L_13:
        /*002c*/ 	.word	0x00000000
        /*0030*/ 	.short	0x0002
        /*0032*/ 	.short	0x0010
        /*0034*/ 	.byte	0x00, 0xf5, 0x21, 0x00


	//----- nvinfo : EIATTR_KPARAM_INFO
	.align		4
.L_14:
        /*0038*/ 	.byte	0x04, 0x17
        /*003a*/ 	.short	(.L_16 - .L_15)
.L_15:
        /*003c*/ 	.word	0x00000000
        /*0040*/ 	.short	0x0001
        /*0042*/ 	.short	0x0008
        /*0044*/ 	.byte	0x00, 0xf5, 0x21, 0x00


	//----- nvinfo : EIATTR_KPARAM_INFO
	.align		4
.L_16:
        /*0048*/ 	.byte	0x04, 0x17
        /*004a*/ 	.short	(.L_18 - .L_17)
.L_17:
        /*004c*/ 	.word	0x00000000
        /*0050*/ 	.short	0x0000
        /*0052*/ 	.short	0x0000
        /*0054*/ 	.byte	0x00, 0xf5, 0x21, 0x00


	//----- nvinfo : EIATTR_SPARSE_MMA_MASK
	.align		4
.L_18:
        /*0058*/ 	.byte	0x03, 0x50
        /*005a*/ 	.short	0x0000


	//----- nvinfo : EIATTR_MAXREG_COUNT
	.align		4
        /*005c*/ 	.byte	0x03, 0x1b
        /*005e*/ 	.short	0x00ff


	//----- nvinfo : EIATTR_EXTERNS
	.align		4
        /*0060*/ 	.byte	0x04, 0x0f
        /*0062*/ 	.short	(.L_20 - .L_19)


	//   ....[0]....
	.align		4
.L_19:
        /*0064*/ 	.word	index@(vprintf)


	//----- nvinfo : EIATTR_MERCURY_ISA_VERSION
	.align		4
.L_20:
        /*0068*/ 	.byte	0x03, 0x5f
        /*006a*/ 	.short	0x0101


	//----- nvinfo : EIATTR_VRC_CTA_INIT_COUNT
	.align		4
        /*006c*/ 	.byte	0x02, 0x4a
	.zero		1
	.zero		1


	//----- nvinfo : EIATTR_SYSCALL_OFFSETS
	.align		4
        /*0070*/ 	.byte	0x04, 0x46
        /*0072*/ 	.short	(.L_22 - .L_21)


	//   ....[0]....
.L_21:
        /*0074*/ 	.word	0x000001c0


	//----- nvinfo : EIATTR_EXIT_INSTR_OFFSETS
	.align		4
.L_22:
        /*0078*/ 	.byte	0x04, 0x1c
        /*007a*/ 	.short	(.L_24 - .L_23)


	//   ....[0]....
.L_23:
        /*007c*/ 	.word	0x00000090


	//   ....[1]....
        /*0080*/ 	.word	0x000001d0


	//   ....[2]....
        /*0084*/ 	.word	0x00000260


	//----- nvinfo : EIATTR_CRS_STACK_SIZE
	.align		4
.L_24:
        /*0088*/ 	.byte	0x04, 0x1e
        /*008a*/ 	.short	(.L_26 - .L_25)
.L_25:
        /*008c*/ 	.word	0x00000000


	//----- nvinfo : EIATTR_CBANK_PARAM_SIZE
	.align		4
.L_26:
        /*0090*/ 	.byte	0x03, 0x19
        /*0092*/ 	.short	0x0028


	//----- nvinfo : EIATTR_PARAM_CBANK
	.align		4
        /*0094*/ 	.byte	0x04, 0x0a
        /*0096*/ 	.short	(.L_28 - .L_27)
	.align		4
.L_27:
        /*0098*/ 	.word	index@(.nv.constant0._Z5indexPKfPKlPfll)
        /*009c*/ 	.short	0x0380
        /*009e*/ 	.short	0x0028


	//----- nvinfo : EIATTR_SW_WAR
	.align		4
.L_28:
        /*00a0*/ 	.byte	0x04, 0x36
        /*00a2*/ 	.short	(.L_30 - .L_29)
.L_29:
        /*00a4*/ 	.word	0x00000008
.L_30:


//--------------------- .nv.callgraph             --------------------------
	.section	.nv.callgraph,"",@"SHT_CUDA_CALLGRAPH"
	.align	4
	.sectionentsize	8
	.align		4
        /*0000*/ 	.word	0x00000000
	.align		4
        /*0004*/ 	.word	0xffffffff
	.align		4
        /*0008*/ 	.word	index@(_Z5indexPKfPKlPfll)
	.align		4
        /*000c*/ 	.word	index@(vprintf)
	.align		4
        /*0010*/ 	.word	0x00000000
	.align		4
        /*0014*/ 	.word	0xfffffffe
	.align		4
        /*0018*/ 	.word	0x00000000
	.align		4
        /*001c*/ 	.word	0xfffffffd
	.align		4
        /*0020*/ 	.word	0x00000000
	.align		4
        /*0024*/ 	.word	0xfffffffc


//--------------------- .nv.constant4             --------------------------
	.section	.nv.constant4,"a",@progbits
	.align	8
	.align		8
.nv.constant4:
        /*0000*/ 	.dword	vprintf
	.align		8
        /*0008*/ 	.dword	$str


//--------------------- .text._Z5indexPKfPKlPfll  --------------------------
	.section	.text._Z5indexPKfPKlPfll,"ax",@progbits
	.align	128
        .global         _Z5indexPKfPKlPfll
        .type           _Z5indexPKfPKlPfll,@function
        .size           _Z5indexPKfPKlPfll,(.L_x_3 - _Z5indexPKfPKlPfll)
        .other          _Z5indexPKfPKlPfll,@"STO_CUDA_ENTRY STV_DEFAULT"
_Z5indexPKfPKlPfll:
.text._Z5indexPKfPKlPfll:
[----:B------:R-:W0:Y:S01]  /*0000*/  LDC R1, c[0x0][0x37c] ;  /* 0x0000df00ff017b82 */ /* 0x000e220000000800 */
[----:B------:R-:W1:Y:S07]  /*0010*/  S2R R2, SR_TID.X ;  /* 0x0000000000027919 */ /* 0x000e6e0000002100 */
[----:B------:R-:W1:Y:S01]  /*0020*/  S2UR UR4, SR_CTAID.X ;  /* 0x00000000000479c3 */ /* 0x000e620000002500 */
[----:B------:R-:W2:Y:S01]  /*0030*/  LDCU.64 UR6, c[0x0][0x3a0] ;  /* 0x00007400ff0677ac */ /* 0x000ea20008000a00 */
[----:B------:R-:W-:-:S06]  /*0040*/  IMAD.MOV.U32 R3, RZ, RZ, RZ ;  /* 0x000000ffff037224 */ /* 0x000fcc00078e00ff */
[----:B------:R-:W1:Y:S02]  /*0050*/  LDC R5, c[0x0][0x360] ;  /* 0x0000d800ff057b82 */ /* 0x000e640000000800 */
[----:B-1----:R-:W-:-:S03]  /*0060*/  IMAD.WIDE.U32 R2, R5, UR4, R2 ;  /* 0x0000000405027c25 */ /* 0x002fc6000f8e0002 */
[----:B--2---:R-:W-:-:S04]  /*0070*/  ISETP.GE.U32.AND P0, PT, R2, UR6, PT ;  /* 0x0000000602007c0c */ /* 0x004fc8000bf06070 */
[----:B------:R-:W-:-:S13]  /*0080*/  ISETP.GE.AND.EX P0, PT, R3, UR7, PT, P0 ;  /* 0x0000000703007c0c */ /* 0x000fda000bf06300 */
[----:B0-----:R-:W-:Y:S05]  /*0090*/  @P0 EXIT ;  /* 0x000000000000094d */ /* 0x001fea0003800000 */
[----:B------:R-:W0:Y:S01]  /*00a0*/  LDCU.64 UR4, c[0x0][0x388] ;  /* 0x00007100ff0477ac */ /* 0x000e220008000a00 */
[----:B------:R-:W1:Y:S01]  /*00b0*/  LDCU.64 UR36, c[0x0][0x358] ;  /* 0x00006b00ff2477ac */ /* 0x000e620008000a00 */
[----:B0-----:R-:W-:-:S04]  /*00c0*/  LEA R4, P0, R2, UR4, 0x3 ;  /* 0x0000000402047c11 */ /* 0x001fc8000f8018ff */
[----:B------:R-:W-:Y:S01]  /*00d0*/  LEA.HI.X R5, R2, UR5, R3, 0x3, P0 ;  /* 0x0000000502057c11 */ /* 0x000fe200080f1c03 */
[----:B------:R-:W0:Y:S05]  /*00e0*/  LDCU.64 UR4, c[0x0][0x398] ;  /* 0x00007300ff0477ac */ /* 0x000e2a0008000a00 */
[----:B-1----:R-:W0:Y:S02]  /*00f0*/  LDG.E.64 R4, desc[UR36][R4.64] ;  /* 0x0000002404047981 */ /* 0x002e24000c1e1b00 */
[C---:B0-----:R-:W-:Y:S02]  /*0100*/  ISETP.GE.U32.AND P1, PT, R4.reuse, UR4, PT ;  /* 0x0000000404007c0c */ /* 0x041fe4000bf26070 */
[----:B------:R-:W-:-:S02]  /*0110*/  ISETP.GT.U32.AND P0, PT, R4, -0x1, PT ;  /* 0xffffffff0400780c */ /* 0x000fc40003f04070 */
[C---:B------:R-:W-:Y:S02]  /*0120*/  ISETP.GE.AND.EX P1, PT, R5.reuse, UR5, PT, P1 ;  /* 0x0000000505007c0c */ /* 0x040fe4000bf26310 */
[----:B------:R-:W-:-:S13]  /*0130*/  ISETP.GT.AND.EX P0, PT, R5, -0x1, PT, P0 ;  /* 0xffffffff0500780c */ /* 0x000fda0003f04300 */
[----:B------:R-:W-:Y:S05]  /*0140*/  @!P1 BRA P0, `(.L_x_0) ;  /* 0x0000000000249947 */ /* 0x000fea0000000000 */
[----:B------:R-:W-:Y:S01]  /*0150*/  MOV R0, 0x0 ;  /* 0x0000000000007802 */ /* 0x000fe20000000f00 */
[----:B------:R-:W0:Y:S01]  /*0160*/  LDCU.64 UR4, c[0x4][0x8] ;  /* 0x01000100ff0477ac */ /* 0x000e220008000a00 */
[----:B------:R-:W-:Y:S02]  /*0170*/  CS2R R6, SRZ ;  /* 0x0000000000067805 */ /* 0x000fe4000001ff00 */
[----:B------:R1:W2:Y:S01]  /*0180*/  LDC.64 R2, c[0x4][R0] ;  /* 0x0100000000027b82 */ /* 0x0002a20000000a00 */
[----:B0-----:R-:W-:Y:S02]  /*0190*/  IMAD.U32 R4, RZ, RZ, UR4 ;  /* 0x00000004ff047e24 */ /* 0x001fe4000f8e00ff */
[----:B-1----:R-:W-:-:S07]  /*01a0*/  IMAD.U32 R5, RZ, RZ, UR5 ;  /* 0x00000005ff057e24 */ /* 0x002fce000f8e00ff */
[----:B------:R-:W-:-:S07]  /*01b0*/  LEPC R20, `(.L_x_1) ;  /* 0x000000001014794e */ /* 0x000fce0000000000 */
[----:B--2---:R-:W-:Y:S05]  /*01c0*/  CALL.ABS.NOINC R2 ;  /* 0x0000000002007343 */ /* 0x004fea0003c00000 */
.L_x_1:
[----:B------:R-:W-:Y:S05]  /*01d0*/  EXIT ;  /* 0x000000000000794d */ /* 0x000fea0003800000 */
.L_x_0:
[----:B------:R-:W0:Y:S02]  /*01e0*/  LDCU.64 UR4, c[0x0][0x380] ;  /* 0x00007000ff0477ac */ /* 0x000e240008000a00 */
[----:B0-----:R-:W-:-:S04]  /*01f0*/  LEA R6, P0, R4, UR4, 0x2 ;  /* 0x0000000404067c11 */ /* 0x001fc8000f8010ff */
[----:B------:R-:W-:Y:S01]  /*0200*/  LEA.HI.X R7, R4, UR5, R5, 0x2, P0 ;  /* 0x0000000504077c11 */ /* 0x000fe200080f1405 */
[----:B------:R-:W0:Y:S05]  /*0210*/  LDCU.64 UR4, c[0x0][0x390] ;  /* 0x00007200ff0477ac */ /* 0x000e2a0008000a00 */
[----:B------:R-:W2:Y:S01]  /*0220*/  LDG.E R7, desc[UR36][R6.64] ;  /* 0x0000002406077981 */ /* 0x000ea2000c1e1900 */
[----:B0-----:R-:W-:-:S04]  /*0230*/  LEA R4, P0, R2, UR4, 0x2 ;  /* 0x0000000402047c11 */ /* 0x001fc8000f8010ff */
[----:B------:R-:W-:-:S05]  /*0240*/  LEA.HI.X R5, R2, UR5, R3, 0x2, P0 ;  /* 0x0000000502057c11 */ /* 0x000fca00080f1403 */
[----:B--2---:R-:W-:Y:S01]  /*0250*/  STG.E desc[UR36][R4.64], R7 ;  /* 0x0000000704007986 */ /* 0x004fe2000c101924 */
[----:B------:R-:W-:Y:S05]  /*0260*/  EXIT ;  /* 0x000000000000794d */ /* 0x000fea0003800000 */
.L_x_2:
[----:B------:R-:W-:-:S00]  /*0270*/  BRA `(.L_x_2) ;  /* 0xfffffffc00fc7947 */ /* 0x000fc0000383ffff */
[----:B------:R-:W-:-:S00]  /*0280*/  NOP ;  /* 0x0000000000007918 */ /* 0x000fc00000000000 */
[----:B------:R-:W-:-:S00]  /*0290*/  NOP ;  /* 0x0000000000007918 */ /* 0x000fc00000000000 */
[----:B------:R-:W-:-:S00]  /*02a0*/  NOP ;  /* 0x0000000000007918 */ /* 0x000fc00000000000 */
[----:B------:R-:W-:-:S00]  /*02b0*/  NOP ;  /* 0x0000000000007918 */ /* 0x000fc00000000000 */
[----:B------:R-:W-:-:S00]  /*02c0*/  NOP ;  /* 0x0000000000007918 */ /* 0x000fc00000000000 */
[----:B------:R-:W-:-:S00]  /*02d0*/  NOP ;  /* 0x0000000000007918 */ /* 0x000fc00000000000 */
[----:B------:R-:W-:-:S00]  /*02e0*/  NOP ;  /* 0x0000000000007918 */ /* 0x000fc00000000000 */
[----:B------:R-:W-:-:S00]  /*02f0*/  NOP ;  /* 0x0000000000007918 */ /* 0x000fc00000000000 */
.L_x_3:


//--------------------- .nv.global.init           --------------------------
	.section	.nv.global.init,"aw",@progbits
.nv.global.init:
	.type		$str,@object
	.size		$str,(.L_0 - $str)
$str:
        /*0000*/ 	.byte	0x0a, 0x69, 0x64, 0x78, 0x20, 0x6f, 0x75, 0x74, 0x20, 0x6f, 0x66, 0x20, 0x72, 0x61, 0x6e, 0x67
        /*0010*/ 	.byte	0x65, 0x00
.L_0:


//--------------------- .nv.shared.reserved.0     --------------------------
	.section	.nv.shared.reserved.0,"aw",@nobits
	.weak		__nv_reservedSMEM_offset_0_alias
	.size		__nv_reservedSMEM_offset_0_alias, 0, 64
	.other		__nv_reservedSMEM_offset_0_alias,@"STO_CUDA_RESERVED_SHARED STV_DEFAULT"
__nv_reservedSMEM_offset_0_alias:
	.zero		0
	.zero		64


//--------------------- .nv.constant0._Z5indexPKfPKlPfll --------------------------
	.section	.nv.constant0._Z5indexPKfPKlPfll,"a",@progbits
	.sectionflags	@""
	.align	4
.nv.constant0._Z5indexPKfPKlPfll:
	.zero		936


//--------------------- SYMBOLS --------------------------

	.type		.nv.reservedSmem.offset0,@object
	.size		.nv.reservedSmem.offset0,0x4
	.type		vprintf,@function
